	.headerflags	@"EF_CUDA_TEXMODE_UNIFIED EF_CUDA_64BIT_ADDRESS EF_CUDA_ACCELERATORS EF_CUDA_SM90 EF_CUDA_VIRTUAL_SM(EF_CUDA_SM90)"
	.elftype	@"ET_EXEC"


//--------------------- .nv.info                  --------------------------
	.section	.nv.info,"",@"SHT_CUDA_INFO"
	.align	4


	//----- nvinfo : EIATTR_REGCOUNT
	.align		4
        /*0000*/ 	.byte	0x04, 0x2f
        /*0002*/ 	.short	(.L_1 - .L_0)
	.align		4
.L_0:
        /*0004*/ 	.word	index@(triton_poi_fused_relu_threshold_backward_0)
        /*0008*/ 	.word	0x00000022


	//----- nvinfo : EIATTR_MIN_STACK_SIZE
	.align		4
.L_1:
        /*000c*/ 	.byte	0x04, 0x12
        /*000e*/ 	.short	(.L_3 - .L_2)
	.align		4
.L_2:
        /*0010*/ 	.word	index@(triton_poi_fused_relu_threshold_backward_0)
        /*0014*/ 	.word	0x00000000


	//----- nvinfo : EIATTR_FRAME_SIZE
	.align		4
.L_3:
        /*0018*/ 	.byte	0x04, 0x11
        /*001a*/ 	.short	(.L_5 - .L_4)
	.align		4
.L_4:
        /*001c*/ 	.word	index@(triton_poi_fused_relu_threshold_backward_0)
        /*0020*/ 	.word	0x00000000


	//----- nvinfo : EIATTR_MIN_STACK_SIZE
	.align		4
.L_5:
        /*0024*/ 	.byte	0x04, 0x12
        /*0026*/ 	.short	(.L_7 - .L_6)
	.align		4
.L_6:
        /*0028*/ 	.word	index@(triton_poi_fused_relu_threshold_backward_0)
        /*002c*/ 	.word	0x00000000
.L_7:


//--------------------- .nv.info.triton_poi_fused_relu_threshold_backward_0 --------------------------
	.section	.nv.info.triton_poi_fused_relu_threshold_backward_0,"",@"SHT_CUDA_INFO"
	.sectionflags	@""
	.align	4


	//----- nvinfo : EIATTR_CUDA_API_VERSION
	.align		4
        /*0000*/ 	.byte	0x04, 0x37
        /*0002*/ 	.short	(.L_9 - .L_8)
.L_8:
        /*0004*/ 	.word	0x0000007c


	//----- nvinfo : EIATTR_KPARAM_INFO
	.align		4
.L_9:
        /*0008*/ 	.byte	0x04, 0x17
        /*000a*/ 	.short	(.L_11 - .L_10)
.L_10:
        /*000c*/ 	.word	0x00000000
        /*0010*/ 	.short	0x0009
        /*0012*/ 	.short	0x0048
        /*0014*/ 	.byte	0x00, 0xf0, 0x11, 0x00


	//----- nvinfo : EIATTR_KPARAM_INFO
	.align		4
.L_11:
        /*0018*/ 	.byte	0x04, 0x17
        /*001a*/ 	.short	(.L_13 - .L_12)
.L_12:
        /*001c*/ 	.word	0x00000000
        /*0020*/ 	.short	0x0008
        /*0022*/ 	.short	0x0040
        /*0024*/ 	.byte	0x00, 0xf4, 0x21, 0x00


	//----- nvinfo : EIATTR_KPARAM_INFO
	.align		4
.L_13:
        /*0028*/ 	.byte	0x04, 0x17
        /*002a*/ 	.short	(.L_15 - .L_14)
.L_14:
        /*002c*/ 	.word	0x00000000
        /*0030*/ 	.short	0x0007
        /*0032*/ 	.short	0x0038
        /*0034*/ 	.byte	0x00, 0xf4, 0x21, 0x00


	//----- nvinfo : EIATTR_KPARAM_INFO
	.align		4
.L_15:
        /*0038*/ 	.byte	0x04, 0x17
        /*003a*/ 	.short	(.L_17 - .L_16)
.L_16:
        /*003c*/ 	.word	0x00000000
        /*0040*/ 	.short	0x0006
        /*0042*/ 	.short	0x0030
        /*0044*/ 	.byte	0x00, 0xf4, 0x21, 0x00


	//----- nvinfo : EIATTR_KPARAM_INFO
	.align		4
.L_17:
        /*0048*/ 	.byte	0x04, 0x17
        /*004a*/ 	.short	(.L_19 - .L_18)
.L_18:
        /*004c*/ 	.word	0x00000000
        /*0050*/ 	.short	0x0005
        /*0052*/ 	.short	0x0028
        /*0054*/ 	.byte	0x00, 0xf4, 0x21, 0x00


	//----- nvinfo : EIATTR_KPARAM_INFO
	.align		4
.L_19:
        /*0058*/ 	.byte	0x04, 0x17
        /*005a*/ 	.short	(.L_21 - .L_20)
.L_20:
        /*005c*/ 	.word	0x00000000
        /*0060*/ 	.short	0x0004
        /*0062*/ 	.short	0x0020
        /*0064*/ 	.byte	0x00, 0xf4, 0x21, 0x00


	//----- nvinfo : EIATTR_KPARAM_INFO
	.align		4
.L_21:
        /*0068*/ 	.byte	0x04, 0x17
        /*006a*/ 	.short	(.L_23 - .L_22)
.L_22:
        /*006c*/ 	.word	0x00000000
        /*0070*/ 	.short	0x0003
        /*0072*/ 	.short	0x0018
        /*0074*/ 	.byte	0x00, 0xf4, 0x21, 0x00


	//----- nvinfo : EIATTR_KPARAM_INFO
	.align		4
.L_23:
        /*0078*/ 	.byte	0x04, 0x17
        /*007a*/ 	.short	(.L_25 - .L_24)
.L_24:
        /*007c*/ 	.word	0x00000000
        /*0080*/ 	.short	0x0002
        /*0082*/ 	.short	0x0010
        /*0084*/ 	.byte	0x00, 0xf4, 0x21, 0x00


	//----- nvinfo : EIATTR_KPARAM_INFO
	.align		4
.L_25:
        /*0088*/ 	.byte	0x04, 0x17
        /*008a*/ 	.short	(.L_27 - .L_26)
.L_26:
        /*008c*/ 	.word	0x00000000
        /*0090*/ 	.short	0x0001
        /*0092*/ 	.short	0x0008
        /*0094*/ 	.byte	0x00, 0xf4, 0x21, 0x00


	//----- nvinfo : EIATTR_KPARAM_INFO
	.align		4
.L_27:
        /*0098*/ 	.byte	0x04, 0x17
        /*009a*/ 	.short	(.L_29 - .L_28)
.L_28:
        /*009c*/ 	.word	0x00000000
        /*00a0*/ 	.short	0x0000
        /*00a2*/ 	.short	0x0000
        /*00a4*/ 	.byte	0x00, 0xf4, 0x21, 0x00


	//----- nvinfo : EIATTR_SPARSE_MMA_MASK
	.align		4
.L_29:
        /*00a8*/ 	.byte	0x03, 0x50
        /*00aa*/ 	.short	0x0000


	//----- nvinfo : EIATTR_MAXREG_COUNT
	.align		4
        /*00ac*/ 	.byte	0x03, 0x1b
        /*00ae*/ 	.short	0x00ff


	//----- nvinfo : EIATTR_EXIT_INSTR_OFFSETS
	.align		4
        /*00b0*/ 	.byte	0x04, 0x1c
        /*00b2*/ 	.short	(.L_31 - .L_30)


	//   ....[0]....
.L_30:
        /*00b4*/ 	.word	0x00000610


	//   ....[1]....
        /*00b8*/ 	.word	0x00000630


	//----- nvinfo : EIATTR_REQNTID
	.align		4
.L_31:
        /*00bc*/ 	.byte	0x04, 0x10
        /*00be*/ 	.short	(.L_33 - .L_32)
.L_32:
        /*00c0*/ 	.word	0x00000020
        /*00c4*/ 	.word	0x00000001
        /*00c8*/ 	.word	0x00000001


	//----- nvinfo : EIATTR_CBANK_PARAM_SIZE
	.align		4
.L_33:
        /*00cc*/ 	.byte	0x03, 0x19
        /*00ce*/ 	.short	0x004c


	//----- nvinfo : EIATTR_PARAM_CBANK
	.align		4
        /*00d0*/ 	.byte	0x04, 0x0a
        /*00d2*/ 	.short	(.L_35 - .L_34)
	.align		4
.L_34:
        /*00d4*/ 	.word	index@(.nv.constant0.triton_poi_fused_relu_threshold_backward_0)
        /*00d8*/ 	.short	0x0210
        /*00da*/ 	.short	0x004c


	//----- nvinfo : EIATTR_SW_WAR
	.align		4
.L_35:
        /*00dc*/ 	.byte	0x04, 0x36
        /*00de*/ 	.short	(.L_37 - .L_36)
.L_36:
        /*00e0*/ 	.word	0x00000008
.L_37:


//--------------------- .nv.callgraph             --------------------------
	.section	.nv.callgraph,"",@"SHT_CUDA_CALLGRAPH"
	.align	4
	.sectionentsize	8
	.align		4
        /*0000*/ 	.word	0x00000000
	.align		4
        /*0004*/ 	.word	0xffffffff
	.align		4
        /*0008*/ 	.word	0x00000000
	.align		4
        /*000c*/ 	.word	0xfffffffe
	.align		4
        /*0010*/ 	.word	0x00000000
	.align		4
        /*0014*/ 	.word	0xfffffffd
	.align		4
        /*0018*/ 	.word	0x00000000
	.align		4
        /*001c*/ 	.word	0xfffffffc


//--------------------- .text.triton_poi_fused_relu_threshold_backward_0 --------------------------
	.section	.text.triton_poi_fused_relu_threshold_backward_0,"ax",@progbits
	.align	128
        .global         triton_poi_fused_relu_threshold_backward_0
        .type           triton_poi_fused_relu_threshold_backward_0,@function
        .size           triton_poi_fused_relu_threshold_backward_0,(.L_x_1 - triton_poi_fused_relu_threshold_backward_0)
        .other          triton_poi_fused_relu_threshold_backward_0,@"STO_CUDA_ENTRY STV_DEFAULT"
triton_poi_fused_relu_threshold_backward_0:
.text.triton_poi_fused_relu_threshold_backward_0:
[----:B------:R-:W0:Y:S02]  /*0000*/  LDC R1, c[0x0][0x28] ;  /* 0x00000a00ff017b82 */ /* 0x000e240000000800 */
[----:B------:R-:W1:Y:S01]  /*0010*/  S2R R0, SR_TID.X ;  /* 0x0000000000007919 */ /* 0x000e620000002100 */
[----:B------:R-:W2:Y:S01]  /*0020*/  LDC.64 R10, c[0x0][0x230] ;  /* 0x00008c00ff0a7b82 */ /* 0x000ea20000000a00 */
[----:B------:R-:W-:Y:S02]  /*0030*/  CS2R R14, SRZ ;  /* 0x00000000000e7805 */ /* 0x000fe4000001ff00 */
[----:B------:R-:W-:Y:S01]  /*0040*/  CS2R R12, SRZ ;  /* 0x00000000000c7805 */ /* 0x000fe2000001ff00 */
[----:B------:R-:W3:Y:S01]  /*0050*/  S2R R3, SR_CTAID.X ;  /* 0x0000000000037919 */ /* 0x000ee20000002500 */
[----:B------:R-:W-:Y:S01]  /*0060*/  ULDC.64 UR4, c[0x0][0x208] ;  /* 0x0000820000047ab9 */ /* 0x000fe20000000a00 */
[----:B------:R-:W-:Y:S02]  /*0070*/  CS2R R16, SRZ ;  /* 0x0000000000107805 */ /* 0x000fe4000001ff00 */
[----:B------:R-:W4:Y:S08]  /*0080*/  LDC.64 R4, c[0x0][0x210] ;  /* 0x00008400ff047b82 */ /* 0x000f300000000a00 */
[----:B------:R-:W5:Y:S01]  /*0090*/  LDC.64 R8, c[0x0][0x228] ;  /* 0x00008a00ff087b82 */ /* 0x000f620000000a00 */
[----:B------:R-:W-:-:S02]  /*00a0*/  CS2R R18, SRZ ;  /* 0x0000000000127805 */ /* 0x000fc4000001ff00 */
[----:B------:R-:W-:Y:S01]  /*00b0*/  CS2R R20, SRZ ;  /* 0x0000000000147805 */ /* 0x000fe2000001ff00 */
[----:B------:R-:W-:Y:S01]  /*00c0*/  ULDC.64 UR6, c[0x0][0x238] ;  /* 0x00008e0000067ab9 */ /* 0x000fe20000000a00 */
[----:B------:R-:W-:Y:S01]  /*00d0*/  ULDC.64 UR8, c[0x0][0x248] ;  /* 0x0000920000087ab9 */ /* 0x000fe20000000a00 */
[----:B-1----:R-:W-:Y:S01]  /*00e0*/  IMAD.SHL.U32 R0, R0, 0x2, RZ ;  /* 0x0000000200007824 */ /* 0x002fe200078e00ff */
[----:B---3--:R-:W-:-:S04]  /*00f0*/  SHF.R.S32.HI R7, RZ, 0x19, R3 ;  /* 0x00000019ff077819 */ /* 0x008fc80000011403 */
[----:B------:R-:W-:Y:S02]  /*0100*/  LOP3.LUT R0, R0, 0x3e, RZ, 0xc0, !PT ;  /* 0x0000003e00007812 */ /* 0x000fe400078ec0ff */
[----:B------:R-:W-:-:S03]  /*0110*/  SGXT R7, R7, 0x1 ;  /* 0x000000010707781a */ /* 0x000fc60000000200 */
[----:B------:R-:W-:Y:S02]  /*0120*/  IMAD R0, R3, 0x40, R0 ;  /* 0x0000004003007824 */ /* 0x000fe400078e0200 */
[----:B------:R-:W1:Y:S02]  /*0130*/  LDC.64 R2, c[0x0][0x218] ;  /* 0x00008600ff027b82 */ /* 0x000e640000000a00 */
[C---:B----4-:R-:W-:Y:S01]  /*0140*/  IMAD.WIDE R4, R0.reuse, 0x4, R4 ;  /* 0x0000000400047825 */ /* 0x050fe200078e0204 */
[----:B------:R-:W-:Y:S02]  /*0150*/  LEA.HI R7, R7, R0, RZ, 0x4 ;  /* 0x0000000007077211 */ /* 0x000fe400078f20ff */
[----:B------:R-:W-:Y:S02]  /*0160*/  ISETP.GE.AND P0, PT, R0, 0x40, PT ;  /* 0x000000400000780c */ /* 0x000fe40003f06270 */
[----:B------:R-:W-:-:S05]  /*0170*/  SHF.R.S32.HI R7, RZ, 0x4, R7 ;  /* 0x00000004ff077819 */ /* 0x000fca0000011407 */
[----:B--2---:R-:W-:Y:S02]  /*0180*/  IMAD.WIDE R10, R7, 0x4, R10 ;  /* 0x00000004070a7825 */ /* 0x004fe400078e020a */
[----:B------:R-:W2:Y:S04]  /*0190*/  LDC.64 R6, c[0x0][0x220] ;  /* 0x00008800ff067b82 */ /* 0x000ea80000000a00 */
[----:B------:R-:W3:Y:S04]  /*01a0*/  @!P0 LDG.E.64 R12, desc[UR4][R4.64] ;  /* 0x00000004040c8981 */ /* 0x000ee8000c1e1b00 */
[----:B------:R-:W3:Y:S01]  /*01b0*/  @!P0 LDG.E.EL R15, desc[UR4][R10.64] ;  /* 0x000000040a0f8981 */ /* 0x000ee2000c2e1900 */
[----:B-1----:R-:W-:-:S03]  /*01c0*/  IMAD.WIDE R2, R0, 0x4, R2 ;  /* 0x0000000400027825 */ /* 0x002fc600078e0202 */
[----:B------:R-:W4:Y:S04]  /*01d0*/  @!P0 LDG.E.EL R14, desc[UR4][R10.64] ;  /* 0x000000040a0e8981 */ /* 0x000f28000c2e1900 */
[----:B------:R-:W4:Y:S01]  /*01e0*/  @!P0 LDG.E.64 R16, desc[UR4][R2.64] ;  /* 0x0000000402108981 */ /* 0x000f22000c1e1b00 */
[----:B-----5:R-:W-:-:S05]  /*01f0*/  IMAD.WIDE R8, R0, 0x4, R8 ;  /* 0x0000000400087825 */ /* 0x020fca00078e0208 */
[----:B------:R-:W5:Y:S01]  /*0200*/  @!P0 LDG.E.64 R20, desc[UR4][R8.64] ;  /* 0x0000000408148981 */ /* 0x000f62000c1e1b00 */
[----:B--2---:R-:W-:-:S05]  /*0210*/  IMAD.WIDE R6, R0, 0x4, R6 ;  /* 0x0000000400067825 */ /* 0x004fca00078e0206 */
[----:B------:R-:W2:Y:S01]  /*0220*/  @!P0 LDG.E.64 R18, desc[UR4][R6.64] ;  /* 0x0000000406128981 */ /* 0x000ea2000c1e1b00 */
[----:B---3--:R-:W-:Y:S01]  /*0230*/  FSETP.GEU.AND P2, PT, R12, -R15, PT ;  /* 0x8000000f0c00720b */ /* 0x008fe20003f4e000 */
[----:B------:R-:W-:Y:S01]  /*0240*/  FADD R12, R15, R12 ;  /* 0x0000000c0f0c7221 */ /* 0x000fe20000000000 */
[----:B----4-:R-:W-:Y:S01]  /*0250*/  FSETP.GEU.AND P1, PT, R13, -R14, PT ;  /* 0x8000000e0d00720b */ /* 0x010fe20003f2e000 */
[----:B------:R-:W-:-:S03]  /*0260*/  FADD R13, R14, R13 ;  /* 0x0000000d0e0d7221 */ /* 0x000fc60000000000 */
[----:B------:R-:W-:Y:S01]  /*0270*/  FSEL R12, R12, RZ, P2 ;  /* 0x000000ff0c0c7208 */ /* 0x000fe20001000000 */
[----:B------:R-:W-:Y:S01]  /*0280*/  FADD R10, R16, R15 ;  /* 0x0000000f100a7221 */ /* 0x000fe20000000000 */
[----:B------:R-:W-:Y:S01]  /*0290*/  FADD R11, R17, R14 ;  /* 0x0000000e110b7221 */ /* 0x000fe20000000000 */
[----:B------:R-:W-:Y:S02]  /*02a0*/  FSETP.GEU.AND P4, PT, R15, -R16, PT ;  /* 0x800000100f00720b */ /* 0x000fe40003f8e000 */
[----:B------:R-:W-:Y:S02]  /*02b0*/  FSETP.GEU.AND P3, PT, R14, -R17, PT ;  /* 0x800000110e00720b */ /* 0x000fe40003f6e000 */
[----:B------:R-:W-:Y:S02]  /*02c0*/  FSEL R13, R13, RZ, P1 ;  /* 0x000000ff0d0d7208 */ /* 0x000fe40000800000 */
[----:B------:R-:W-:Y:S02]  /*02d0*/  FSEL R10, R10, RZ, P4 ;  /* 0x000000ff0a0a7208 */ /* 0x000fe40002000000 */
[----:B------:R-:W-:-:S02]  /*02e0*/  FSEL R11, R11, RZ, P3 ;  /* 0x000000ff0b0b7208 */ /* 0x000fc40001800000 */
[----:B------:R-:W-:Y:S02]  /*02f0*/  FSETP.GTU.AND P2, PT, R12, RZ, PT ;  /* 0x000000ff0c00720b */ /* 0x000fe40003f4c000 */
[----:B------:R-:W-:Y:S02]  /*0300*/  FSETP.GTU.AND P1, PT, R13, RZ, PT ;  /* 0x000000ff0d00720b */ /* 0x000fe40003f2c000 */
[----:B------:R-:W-:Y:S02]  /*0310*/  FSETP.GTU.AND P4, PT, R10, RZ, PT ;  /* 0x000000ff0a00720b */ /* 0x000fe40003f8c000 */
[----:B------:R-:W-:Y:S02]  /*0320*/  FSETP.GTU.AND P3, PT, R11, RZ, PT ;  /* 0x000000ff0b00720b */ /* 0x000fe40003f6c000 */
[----:B------:R-:W-:Y:S02]  /*0330*/  SEL R16, RZ, 0x1, P2 ;  /* 0x00000001ff107807 */ /* 0x000fe40001000000 */
[----:B------:R-:W-:-:S02]  /*0340*/  SEL R17, RZ, 0x100, P1 ;  /* 0x00000100ff117807 */ /* 0x000fc40000800000 */
[----:B--2---:R-:W-:Y:S01]  /*0350*/  FSETP.GEU.AND P2, PT, R15, -R18, PT ;  /* 0x800000120f00720b */ /* 0x004fe20003f4e000 */
[--C-:B------:R-:W-:Y:S01]  /*0360*/  FADD R18, R18, R15.reuse ;  /* 0x0000000f12127221 */ /* 0x100fe20000000000 */
[----:B------:R-:W-:Y:S01]  /*0370*/  FSETP.GEU.AND P1, PT, R14, -R19, PT ;  /* 0x800000130e00720b */ /* 0x000fe20003f2e000 */
[--C-:B------:R-:W-:Y:S01]  /*0380*/  FADD R19, R19, R14.reuse ;  /* 0x0000000e13137221 */ /* 0x100fe20000000000 */
[----:B------:R-:W-:Y:S02]  /*0390*/  SEL R22, RZ, 0x1, P4 ;  /* 0x00000001ff167807 */ /* 0x000fe40002000000 */
[----:B------:R-:W-:Y:S02]  /*03a0*/  SEL R23, RZ, 0x100, P3 ;  /* 0x00000100ff177807 */ /* 0x000fe40001800000 */
[----:B-----5:R-:W-:Y:S01]  /*03b0*/  FSETP.GEU.AND P4, PT, R15, -R20, PT ;  /* 0x800000140f00720b */ /* 0x020fe20003f8e000 */
[----:B------:R-:W-:Y:S01]  /*03c0*/  FADD R15, R20, R15 ;  /* 0x0000000f140f7221 */ /* 0x000fe20000000000 */
[----:B------:R-:W-:Y:S01]  /*03d0*/  FSETP.GEU.AND P3, PT, R14, -R21, PT ;  /* 0x800000150e00720b */ /* 0x000fe20003f6e000 */
[----:B------:R-:W-:Y:S01]  /*03e0*/  FADD R14, R21, R14 ;  /* 0x0000000e150e7221 */ /* 0x000fe20000000000 */
[----:B------:R-:W-:-:S02]  /*03f0*/  FSEL R20, R18, RZ, P2 ;  /* 0x000000ff12147208 */ /* 0x000fc40001000000 */
[----:B------:R-:W-:Y:S02]  /*0400*/  FSEL R21, R19, RZ, P1 ;  /* 0x000000ff13157208 */ /* 0x000fe40000800000 */
[----:B------:R-:W-:Y:S02]  /*0410*/  FSEL R29, R14, RZ, P3 ;  /* 0x000000ff0e1d7208 */ /* 0x000fe40001800000 */
[----:B------:R-:W-:Y:S02]  /*0420*/  FSEL R28, R15, RZ, P4 ;  /* 0x000000ff0f1c7208 */ /* 0x000fe40002000000 */
[----:B------:R-:W-:Y:S02]  /*0430*/  FSETP.GTU.AND P4, PT, R20, RZ, PT ;  /* 0x000000ff1400720b */ /* 0x000fe40003f8c000 */
[----:B------:R-:W-:Y:S01]  /*0440*/  FSETP.GTU.AND P3, PT, R21, RZ, PT ;  /* 0x000000ff1500720b */ /* 0x000fe20003f6c000 */
[----:B------:R-:W-:Y:S01]  /*0450*/  IMAD.IADD R25, R16, 0x1, R17 ;  /* 0x0000000110197824 */ /* 0x000fe200078e0211 */
[----:B------:R-:W-:Y:S01]  /*0460*/  SEL R15, RZ, 0x1, P4 ;  /* 0x00000001ff0f7807 */ /* 0x000fe20002000000 */
[----:B------:R-:W-:Y:S01]  /*0470*/  IMAD.IADD R23, R22, 0x1, R23 ;  /* 0x0000000116177824 */ /* 0x000fe200078e0217 */
[----:B------:R-:W-:-:S02]  /*0480*/  SEL R16, RZ, 0x100, P3 ;  /* 0x00000100ff107807 */ /* 0x000fc40001800000 */
[----:B------:R-:W-:Y:S02]  /*0490*/  FSETP.GTU.AND P1, PT, R29, RZ, PT ;  /* 0x000000ff1d00720b */ /* 0x000fe40003f2c000 */
[----:B------:R-:W-:Y:S02]  /*04a0*/  FSETP.GTU.AND P2, PT, R28, RZ, PT ;  /* 0x000000ff1c00720b */ /* 0x000fe40003f4c000 */
[----:B------:R-:W-:Y:S02]  /*04b0*/  SHF.R.S32.HI R22, RZ, 0x1f, R0 ;  /* 0x0000001fff167819 */ /* 0x000fe40000011400 */
[----:B------:R-:W-:Y:S01]  /*04c0*/  IADD3 R14, P3, R0, UR6, RZ ;  /* 0x00000006000e7c10 */ /* 0x000fe2000ff7e0ff */
[----:B------:R-:W-:Y:S01]  /*04d0*/  IMAD.IADD R27, R15, 0x1, R16 ;  /* 0x000000010f1b7824 */ /* 0x000fe200078e0210 */
[----:B------:R-:W-:Y:S02]  /*04e0*/  SEL R18, RZ, 0x100, P1 ;  /* 0x00000100ff127807 */ /* 0x000fe40000800000 */
[----:B------:R-:W-:-:S02]  /*04f0*/  SEL R17, RZ, 0x1, P2 ;  /* 0x00000001ff117807 */ /* 0x000fc40001000000 */
[----:B------:R-:W-:Y:S01]  /*0500*/  IADD3.X R15, R22, UR7, RZ, P3, !PT ;  /* 0x00000007160f7c10 */ /* 0x000fe20009ffe4ff */
[----:B------:R-:W-:Y:S02]  /*0510*/  ULDC.64 UR6, c[0x0][0x240] ;  /* 0x0000900000067ab9 */ /* 0x000fe40000000a00 */
[----:B------:R-:W-:Y:S01]  /*0520*/  IADD3 R16, P1, R0, UR6, RZ ;  /* 0x0000000600107c10 */ /* 0x000fe2000ff3e0ff */
[----:B------:R-:W-:Y:S01]  /*0530*/  IMAD.IADD R31, R17, 0x1, R18 ;  /* 0x00000001111f7824 */ /* 0x000fe200078e0212 */
[----:B------:R-:W-:Y:S02]  /*0540*/  IADD3 R18, P2, R0, UR8, RZ ;  /* 0x0000000800127c10 */ /* 0x000fe4000ff5e0ff */
[----:B------:R-:W-:Y:S01]  /*0550*/  IADD3.X R17, R22, UR7, RZ, P1, !PT ;  /* 0x0000000716117c10 */ /* 0x000fe20008ffe4ff */
[----:B------:R1:W-:Y:S01]  /*0560*/  @!P0 STG.E.64 desc[UR4][R4.64], R12 ;  /* 0x0000000c04008986 */ /* 0x0003e2000c101b04 */
[----:B------:R-:W-:Y:S01]  /*0570*/  ULDC.64 UR6, c[0x0][0x250] ;  /* 0x0000940000067ab9 */ /* 0x000fe20000000a00 */
[----:B------:R-:W-:-:S02]  /*0580*/  IADD3.X R19, R22, UR9, RZ, P2, !PT ;  /* 0x0000000916137c10 */ /* 0x000fc400097fe4ff */
[----:B------:R2:W-:Y:S04]  /*0590*/  @!P0 STG.E.U16 desc[UR4][R14.64], R25 ;  /* 0x000000190e008986 */ /* 0x0005e8000c101504 */
[----:B------:R2:W-:Y:S04]  /*05a0*/  @!P0 STG.E.64 desc[UR4][R2.64], R10 ;  /* 0x0000000a02008986 */ /* 0x0005e8000c101b04 */
[----:B------:R2:W-:Y:S01]  /*05b0*/  @!P0 STG.E.U16 desc[UR4][R16.64], R23 ;  /* 0x0000001710008986 */ /* 0x0005e2000c101504 */
[----:B-1----:R-:W-:-:S03]  /*05c0*/  IADD3 R4, P1, R0, UR6, RZ ;  /* 0x0000000600047c10 */ /* 0x002fc6000ff3e0ff */
[----:B------:R2:W-:Y:S01]  /*05d0*/  @!P0 STG.E.64 desc[UR4][R6.64], R20 ;  /* 0x0000001406008986 */ /* 0x0005e2000c101b04 */
[----:B------:R-:W-:-:S03]  /*05e0*/  IADD3.X R5, R22, UR7, RZ, P1, !PT ;  /* 0x0000000716057c10 */ /* 0x000fc60008ffe4ff */
[----:B------:R2:W-:Y:S04]  /*05f0*/  @!P0 STG.E.U16 desc[UR4][R18.64], R27 ;  /* 0x0000001b12008986 */ /* 0x0005e8000c101504 */
[----:B------:R2:W-:Y:S01]  /*0600*/  @!P0 STG.E.64 desc[UR4][R8.64], R28 ;  /* 0x0000001c08008986 */ /* 0x0005e2000c101b04 */
[----:B------:R-:W-:Y:S05]  /*0610*/  @P0 EXIT ;  /* 0x000000000000094d */ /* 0x000fea0003800000 */
[----:B------:R-:W-:Y:S01]  /*0620*/  STG.E.U16 desc[UR4][R4.64], R31 ;  /* 0x0000001f04007986 */ /* 0x000fe2000c101504 */
[----:B------:R-:W-:Y:S05]  /*0630*/  EXIT ;  /* 0x000000000000794d */ /* 0x000fea0003800000 */
.L_x_0:
[----:B------:R-:W-:-:S00]  /*0640*/  BRA `(.L_x_0) ;  /* 0xfffffffc00fc7947 */ /* 0x000fc0000383ffff */
[----:B------:R-:W-:-:S00]  /*0650*/  NOP ;  /* 0x0000000000007918 */ /* 0x000fc00000000000 */
        /* <DEDUP_REMOVED lines=10> */
.L_x_1:


//--------------------- .nv.constant0.triton_poi_fused_relu_threshold_backward_0 --------------------------
	.section	.nv.constant0.triton_poi_fused_relu_threshold_backward_0,"a",@progbits
	.sectionflags	@""
	.align	4
.nv.constant0.triton_poi_fused_relu_threshold_backward_0:
	.zero		604
